	.headerflags	@"EF_CUDA_TEXMODE_UNIFIED EF_CUDA_64BIT_ADDRESS EF_CUDA_ACCELERATORS EF_CUDA_SM90 EF_CUDA_VIRTUAL_SM(EF_CUDA_SM90)"
	.elftype	@"ET_EXEC"


//--------------------- .nv.info                  --------------------------
	.section	.nv.info,"",@"SHT_CUDA_INFO"
	.align	4


	//----- nvinfo : EIATTR_REGCOUNT
	.align		4
        /*0000*/ 	.byte	0x04, 0x2f
        /*0002*/ 	.short	(.L_1 - .L_0)
	.align		4
.L_0:
        /*0004*/ 	.word	index@(triton_poi_fused_convolution_leaky_relu_1)
        /*0008*/ 	.word	0x0000000e


	//----- nvinfo : EIATTR_MIN_STACK_SIZE
	.align		4
.L_1:
        /*000c*/ 	.byte	0x04, 0x12
        /*000e*/ 	.short	(.L_3 - .L_2)
	.align		4
.L_2:
        /*0010*/ 	.word	index@(triton_poi_fused_convolution_leaky_relu_1)
        /*0014*/ 	.word	0x00000000


	//----- nvinfo : EIATTR_FRAME_SIZE
	.align		4
.L_3:
        /*0018*/ 	.byte	0x04, 0x11
        /*001a*/ 	.short	(.L_5 - .L_4)
	.align		4
.L_4:
        /*001c*/ 	.word	index@(triton_poi_fused_convolution_leaky_relu_1)
        /*0020*/ 	.word	0x00000000


	//----- nvinfo : EIATTR_MIN_STACK_SIZE
	.align		4
.L_5:
        /*0024*/ 	.byte	0x04, 0x12
        /*0026*/ 	.short	(.L_7 - .L_6)
	.align		4
.L_6:
        /*0028*/ 	.word	index@(triton_poi_fused_convolution_leaky_relu_1)
        /*002c*/ 	.word	0x00000000
.L_7:


//--------------------- .nv.info.triton_poi_fused_convolution_leaky_relu_1 --------------------------
	.section	.nv.info.triton_poi_fused_convolution_leaky_relu_1,"",@"SHT_CUDA_INFO"
	.sectionflags	@""
	.align	4


	//----- nvinfo : EIATTR_CUDA_API_VERSION
	.align		4
        /*0000*/ 	.byte	0x04, 0x37
        /*0002*/ 	.short	(.L_9 - .L_8)
.L_8:
        /*0004*/ 	.word	0x0000007c


	//----- nvinfo : EIATTR_KPARAM_INFO
	.align		4
.L_9:
        /*0008*/ 	.byte	0x04, 0x17
        /*000a*/ 	.short	(.L_11 - .L_10)
.L_10:
        /*000c*/ 	.word	0x00000000
        /*0010*/ 	.short	0x0003
        /*0012*/ 	.short	0x0018
        /*0014*/ 	.byte	0x00, 0xf0, 0x11, 0x00


	//----- nvinfo : EIATTR_KPARAM_INFO
	.align		4
.L_11:
        /*0018*/ 	.byte	0x04, 0x17
        /*001a*/ 	.short	(.L_13 - .L_12)
.L_12:
        /*001c*/ 	.word	0x00000000
        /*0020*/ 	.short	0x0002
        /*0022*/ 	.short	0x0010
        /*0024*/ 	.byte	0x00, 0xf4, 0x21, 0x00


	//----- nvinfo : EIATTR_KPARAM_INFO
	.align		4
.L_13:
        /*0028*/ 	.byte	0x04, 0x17
        /*002a*/ 	.short	(.L_15 - .L_14)
.L_14:
        /*002c*/ 	.word	0x00000000
        /*0030*/ 	.short	0x0001
        /*0032*/ 	.short	0x0008
        /*0034*/ 	.byte	0x00, 0xf4, 0x21, 0x00


	//----- nvinfo : EIATTR_KPARAM_INFO
	.align		4
.L_15:
        /*0038*/ 	.byte	0x04, 0x17
        /*003a*/ 	.short	(.L_17 - .L_16)
.L_16:
        /*003c*/ 	.word	0x00000000
        /*0040*/ 	.short	0x0000
        /*0042*/ 	.short	0x0000
        /*0044*/ 	.byte	0x00, 0xf4, 0x21, 0x00


	//----- nvinfo : EIATTR_SPARSE_MMA_MASK
	.align		4
.L_17:
        /*0048*/ 	.byte	0x03, 0x50
        /*004a*/ 	.short	0x0000


	//----- nvinfo : EIATTR_MAXREG_COUNT
	.align		4
        /*004c*/ 	.byte	0x03, 0x1b
        /*004e*/ 	.short	0x00ff


	//----- nvinfo : EIATTR_EXIT_INSTR_OFFSETS
	.align		4
        /*0050*/ 	.byte	0x04, 0x1c
        /*0052*/ 	.short	(.L_19 - .L_18)


	//   ....[0]....
.L_18:
        /*0054*/ 	.word	0x000001e0


	//   ....[1]....
        /*0058*/ 	.word	0x00000200


	//----- nvinfo : EIATTR_REQNTID
	.align		4
.L_19:
        /*005c*/ 	.byte	0x04, 0x10
        /*005e*/ 	.short	(.L_21 - .L_20)
.L_20:
        /*0060*/ 	.word	0x00000020
        /*0064*/ 	.word	0x00000001
        /*0068*/ 	.word	0x00000001


	//----- nvinfo : EIATTR_CBANK_PARAM_SIZE
	.align		4
.L_21:
        /*006c*/ 	.byte	0x03, 0x19
        /*006e*/ 	.short	0x001c


	//----- nvinfo : EIATTR_PARAM_CBANK
	.align		4
        /*0070*/ 	.byte	0x04, 0x0a
        /*0072*/ 	.short	(.L_23 - .L_22)
	.align		4
.L_22:
        /*0074*/ 	.word	index@(.nv.constant0.triton_poi_fused_convolution_leaky_relu_1)
        /*0078*/ 	.short	0x0210
        /*007a*/ 	.short	0x001c


	//----- nvinfo : EIATTR_SW_WAR
	.align		4
.L_23:
        /*007c*/ 	.byte	0x04, 0x36
        /*007e*/ 	.short	(.L_25 - .L_24)
.L_24:
        /*0080*/ 	.word	0x00000008
.L_25:


//--------------------- .nv.callgraph             --------------------------
	.section	.nv.callgraph,"",@"SHT_CUDA_CALLGRAPH"
	.align	4
	.sectionentsize	8
	.align		4
        /*0000*/ 	.word	0x00000000
	.align		4
        /*0004*/ 	.word	0xffffffff
	.align		4
        /*0008*/ 	.word	0x00000000
	.align		4
        /*000c*/ 	.word	0xfffffffe
	.align		4
        /*0010*/ 	.word	0x00000000
	.align		4
        /*0014*/ 	.word	0xfffffffd
	.align		4
        /*0018*/ 	.word	0x00000000
	.align		4
        /*001c*/ 	.word	0xfffffffc


//--------------------- .text.triton_poi_fused_convolution_leaky_relu_1 --------------------------
	.section	.text.triton_poi_fused_convolution_leaky_relu_1,"ax",@progbits
	.align	128
        .global         triton_poi_fused_convolution_leaky_relu_1
        .type           triton_poi_fused_convolution_leaky_relu_1,@function
        .size           triton_poi_fused_convolution_leaky_relu_1,(.L_x_1 - triton_poi_fused_convolution_leaky_relu_1)
        .other          triton_poi_fused_convolution_leaky_relu_1,@"STO_CUDA_ENTRY STV_DEFAULT"
triton_poi_fused_convolution_leaky_relu_1:
.text.triton_poi_fused_convolution_leaky_relu_1:
[----:B------:R-:W0:Y:S02]  /*0000*/  LDC R1, c[0x0][0x28] ;  /* 0x00000a00ff017b82 */ /* 0x000e240000000800 */
[----:B------:R-:W1:Y:S01]  /*0010*/  S2R R8, SR_TID.X ;  /* 0x0000000000087919 */ /* 0x000e620000002100 */
[----:B------:R-:W2:Y:S01]  /*0020*/  LDC.64 R4, c[0x0][0x218] ;  /* 0x00008600ff047b82 */ /* 0x000ea20000000a00 */
[----:B------:R-:W-:Y:S01]  /*0030*/  ULDC.64 UR4, c[0x0][0x208] ;  /* 0x0000820000047ab9 */ /* 0x000fe20000000a00 */
[----:B------:R-:W-:Y:S01]  /*0040*/  ULDC.64 UR6, c[0x0][0x220] ;  /* 0x0000880000067ab9 */ /* 0x000fe20000000a00 */
[----:B------:R-:W3:Y:S05]  /*0050*/  S2R R7, SR_CTAID.X ;  /* 0x0000000000077919 */ /* 0x000eea0000002500 */
[----:B------:R-:W4:Y:S01]  /*0060*/  LDC.64 R2, c[0x0][0x210] ;  /* 0x00008400ff027b82 */ /* 0x000f220000000a00 */
[----:B-1----:R-:W-:-:S02]  /*0070*/  LOP3.LUT R0, R8, 0xf, RZ, 0xc0, !PT ;  /* 0x0000000f08007812 */ /* 0x002fc400078ec0ff */
[----:B---3--:R-:W-:-:S03]  /*0080*/  SHF.R.S32.HI R6, RZ, 0x1b, R7 ;  /* 0x0000001bff067819 */ /* 0x008fc60000011407 */
[----:B------:R-:W-:Y:S01]  /*0090*/  IMAD R7, R7, 0x10, R0 ;  /* 0x0000001007077824 */ /* 0x000fe200078e0200 */
[----:B------:R-:W-:-:S03]  /*00a0*/  SGXT R0, R6, 0x1 ;  /* 0x000000010600781a */ /* 0x000fc60000000200 */
[C---:B----4-:R-:W-:Y:S01]  /*00b0*/  IMAD.WIDE R2, R7.reuse, 0x4, R2 ;  /* 0x0000000407027825 */ /* 0x050fe200078e0202 */
[----:B------:R-:W-:Y:S02]  /*00c0*/  ISETP.GE.AND P0, PT, R7, 0x10, PT ;  /* 0x000000100700780c */ /* 0x000fe40003f06270 */
[----:B------:R-:W-:-:S04]  /*00d0*/  LEA.HI R0, R0, R7, RZ, 0x2 ;  /* 0x0000000700007211 */ /* 0x000fc800078f10ff */
[----:B------:R-:W-:-:S05]  /*00e0*/  LOP3.LUT R0, R0, 0xfffffffc, RZ, 0xc0, !PT ;  /* 0xfffffffc00007812 */ /* 0x000fca00078ec0ff */
[----:B------:R-:W-:Y:S02]  /*00f0*/  IMAD.IADD R9, R7, 0x1, -R0 ;  /* 0x0000000107097824 */ /* 0x000fe400078e0a00 */
[----:B------:R-:W-:Y:S02]  /*0100*/  IMAD.MOV.U32 R0, RZ, RZ, RZ ;  /* 0x000000ffff007224 */ /* 0x000fe400078e00ff */
[----:B--2---:R-:W-:-:S04]  /*0110*/  IMAD.WIDE R4, R9, 0x4, R4 ;  /* 0x0000000409047825 */ /* 0x004fc800078e0204 */
[----:B------:R-:W-:Y:S01]  /*0120*/  IMAD.MOV.U32 R9, RZ, RZ, RZ ;  /* 0x000000ffff097224 */ /* 0x000fe200078e00ff */
[----:B------:R-:W2:Y:S05]  /*0130*/  @!P0 LDG.E R0, desc[UR4][R2.64] ;  /* 0x0000000402008981 */ /* 0x000eaa000c1e1900 */
[----:B------:R-:W2:Y:S01]  /*0140*/  @!P0 LDG.E.EL R9, desc[UR4][R4.64] ;  /* 0x0000000404098981 */ /* 0x000ea2000c2e1900 */
[----:B------:R-:W-:Y:S02]  /*0150*/  LOP3.LUT P0, RZ, R8, 0x10, RZ, 0xc0, !PT ;  /* 0x0000001008ff7812 */ /* 0x000fe4000780c0ff */
[----:B------:R-:W-:Y:S02]  /*0160*/  IADD3 R6, P2, R7, UR6, RZ ;  /* 0x0000000607067c10 */ /* 0x000fe4000ff5e0ff */
[----:B------:R-:W-:-:S02]  /*0170*/  ISETP.LT.AND P0, PT, R7, 0x10, !P0 ;  /* 0x000000100700780c */ /* 0x000fc40004701270 */
[----:B------:R-:W-:Y:S02]  /*0180*/  LEA.HI.X.SX32 R7, R7, UR7, 0x1, P2 ;  /* 0x0000000707077c11 */ /* 0x000fe400090f0eff */
[----:B--2---:R-:W-:Y:S01]  /*0190*/  FSETP.GT.AND P1, PT, R0, -R9, PT ;  /* 0x800000090000720b */ /* 0x004fe20003f24000 */
[----:B------:R-:W-:-:S03]  /*01a0*/  FADD R9, R9, R0 ;  /* 0x0000000009097221 */ /* 0x000fc60000000000 */
[----:B------:R-:W-:-:S05]  /*01b0*/  SEL R11, RZ, 0x1, !P1 ;  /* 0x00000001ff0b7807 */ /* 0x000fca0004800000 */
[----:B------:R1:W-:Y:S04]  /*01c0*/  @P0 STG.E.U8 desc[UR4][R6.64], R11 ;  /* 0x0000000b06000986 */ /* 0x0003e8000c101104 */
[----:B------:R-:W-:Y:S01]  /*01d0*/  @!P1 FMUL R9, R9, 0.0099999997764825820923 ;  /* 0x3c23d70a09099820 */ /* 0x000fe20000400000 */
[----:B------:R-:W-:Y:S06]  /*01e0*/  @!P0 EXIT ;  /* 0x000000000000894d */ /* 0x000fec0003800000 */
[----:B------:R-:W-:Y:S01]  /*01f0*/  STG.E desc[UR4][R2.64], R9 ;  /* 0x0000000902007986 */ /* 0x000fe2000c101904 */
[----:B------:R-:W-:Y:S05]  /*0200*/  EXIT ;  /* 0x000000000000794d */ /* 0x000fea0003800000 */
.L_x_0:
[----:B------:R-:W-:-:S00]  /*0210*/  BRA `(.L_x_0) ;  /* 0xfffffffc00fc7947 */ /* 0x000fc0000383ffff */
[----:B------:R-:W-:-:S00]  /*0220*/  NOP ;  /* 0x0000000000007918 */ /* 0x000fc00000000000 */
        /* <DEDUP_REMOVED lines=13> */
.L_x_1:


//--------------------- .nv.constant0.triton_poi_fused_convolution_leaky_relu_1 --------------------------
	.section	.nv.constant0.triton_poi_fused_convolution_leaky_relu_1,"a",@progbits
	.sectionflags	@""
	.align	4
.nv.constant0.triton_poi_fused_convolution_leaky_relu_1:
	.zero		556
